//
// Generated by NVIDIA NVVM Compiler
//
// Compiler Build ID: CL-36424714
// Cuda compilation tools, release 13.0, V13.0.88
// Based on NVVM 20.0.0
//

.version 9.0
.target sm_100
.address_size 64

	// .globl	_Z10matrix_mulPiS_S_
.extern .func  (.param .b32 func_retval0) vprintf
(
	.param .b64 vprintf_param_0,
	.param .b64 vprintf_param_1
)
;
.global .align 1 .b8 $str[18] = {98, 105, 100, 58, 32, 37, 100, 44, 32, 116, 105, 100, 58, 32, 37, 100, 10};
.global .align 1 .b8 $str$1[16] = {115, 117, 109, 32, 43, 61, 32, 37, 100, 32, 43, 32, 37, 100, 10};

.visible .entry _Z10matrix_mulPiS_S_(
	.param .u64 .ptr .align 1 _Z10matrix_mulPiS_S__param_0,
	.param .u64 .ptr .align 1 _Z10matrix_mulPiS_S__param_1,
	.param .u64 .ptr .align 1 _Z10matrix_mulPiS_S__param_2
)
{
	.local .align 8 .b8 	__local_depot0[8];
	.reg .b64 	%SP;
	.reg .b64 	%SPL;
	.reg .pred 	%p<3>;
	.reg .b32 	%r<81>;
	.reg .b64 	%rd<23>;

	mov.u64 	%SPL, __local_depot0;
	cvta.local.u64 	%SP, %SPL;
	ld.param.u64 	%rd9, [_Z10matrix_mulPiS_S__param_0];
	ld.param.u64 	%rd10, [_Z10matrix_mulPiS_S__param_1];
	ld.param.u64 	%rd11, [_Z10matrix_mulPiS_S__param_2];
	cvta.to.global.u64 	%rd1, %rd11;
	cvta.to.global.u64 	%rd2, %rd10;
	cvta.to.global.u64 	%rd12, %rd9;
	add.u64 	%rd13, %SP, 0;
	add.u64 	%rd3, %SPL, 0;
	mov.u32 	%r7, %ctaid.x;
	mov.u32 	%r8, %tid.x;
	st.local.v2.u32 	[%rd3], {%r7, %r8};
	mov.u64 	%rd14, $str;
	cvta.global.u64 	%rd15, %rd14;
	{ // callseq 0, 0
	.param .b64 param0;
	st.param.b64 	[param0], %rd15;
	.param .b64 param1;
	st.param.b64 	[param1], %rd13;
	.param .b32 retval0;
	call.uni (retval0), 
	vprintf, 
	(
	param0, 
	param1
	);
	ld.param.b32 	%r9, [retval0];
	} // callseq 0
	shl.b32 	%r11, %r7, 21;
	shl.b32 	%r12, %r8, 13;
	add.s32 	%r1, %r11, %r12;
	mul.wide.u32 	%rd16, %r1, 4;
	add.s64 	%rd17, %rd16, %rd12;
	add.s64 	%rd4, %rd17, 16;
	mov.b32 	%r79, 0;
$L__BB0_1:
	add.s32 	%r14, %r79, %r1;
	mul.wide.u32 	%rd18, %r14, 4;
	add.s64 	%rd5, %rd2, %rd18;
	add.s64 	%rd6, %rd1, %rd18;
	mov.b32 	%r80, 0;
	mov.u64 	%rd22, %rd4;
$L__BB0_2:
	ld.global.u32 	%r15, [%rd22+-16];
	ld.global.u32 	%r16, [%rd5];
	ld.global.u32 	%r17, [%rd6];
	mad.lo.s32 	%r18, %r16, %r15, %r17;
	st.global.u32 	[%rd6], %r18;
	ld.global.u32 	%r19, [%rd22+-16];
	ld.global.u32 	%r20, [%rd5];
	st.local.v2.u32 	[%rd3], {%r19, %r20};
	mov.u64 	%rd19, $str$1;
	cvta.global.u64 	%rd20, %rd19;
	add.u64 	%rd21, %SP, 0;
	{ // callseq 1, 0
	.param .b64 param0;
	st.param.b64 	[param0], %rd20;
	.param .b64 param1;
	st.param.b64 	[param1], %rd21;
	.param .b32 retval0;
	call.uni (retval0), 
	vprintf, 
	(
	param0, 
	param1
	);
	ld.param.b32 	%r21, [retval0];
	} // callseq 1
	ld.global.u32 	%r23, [%rd22+-12];
	ld.global.u32 	%r24, [%rd5];
	ld.global.u32 	%r25, [%rd6];
	mad.lo.s32 	%r26, %r24, %r23, %r25;
	st.global.u32 	[%rd6], %r26;
	ld.global.u32 	%r27, [%rd22+-12];
	ld.global.u32 	%r28, [%rd5];
	st.local.v2.u32 	[%rd3], {%r27, %r28};
	{ // callseq 2, 0
	.param .b64 param0;
	st.param.b64 	[param0], %rd20;
	.param .b64 param1;
	st.param.b64 	[param1], %rd21;
	.param .b32 retval0;
	call.uni (retval0), 
	vprintf, 
	(
	param0, 
	param1
	);
	ld.param.b32 	%r29, [retval0];
	} // callseq 2
	ld.global.u32 	%r31, [%rd22+-8];
	ld.global.u32 	%r32, [%rd5];
	ld.global.u32 	%r33, [%rd6];
	mad.lo.s32 	%r34, %r32, %r31, %r33;
	st.global.u32 	[%rd6], %r34;
	ld.global.u32 	%r35, [%rd22+-8];
	ld.global.u32 	%r36, [%rd5];
	st.local.v2.u32 	[%rd3], {%r35, %r36};
	{ // callseq 3, 0
	.param .b64 param0;
	st.param.b64 	[param0], %rd20;
	.param .b64 param1;
	st.param.b64 	[param1], %rd21;
	.param .b32 retval0;
	call.uni (retval0), 
	vprintf, 
	(
	param0, 
	param1
	);
	ld.param.b32 	%r37, [retval0];
	} // callseq 3
	ld.global.u32 	%r39, [%rd22+-4];
	ld.global.u32 	%r40, [%rd5];
	ld.global.u32 	%r41, [%rd6];
	mad.lo.s32 	%r42, %r40, %r39, %r41;
	st.global.u32 	[%rd6], %r42;
	ld.global.u32 	%r43, [%rd22+-4];
	ld.global.u32 	%r44, [%rd5];
	st.local.v2.u32 	[%rd3], {%r43, %r44};
	{ // callseq 4, 0
	.param .b64 param0;
	st.param.b64 	[param0], %rd20;
	.param .b64 param1;
	st.param.b64 	[param1], %rd21;
	.param .b32 retval0;
	call.uni (retval0), 
	vprintf, 
	(
	param0, 
	param1
	);
	ld.param.b32 	%r45, [retval0];
	} // callseq 4
	ld.global.u32 	%r47, [%rd22];
	ld.global.u32 	%r48, [%rd5];
	ld.global.u32 	%r49, [%rd6];
	mad.lo.s32 	%r50, %r48, %r47, %r49;
	st.global.u32 	[%rd6], %r50;
	ld.global.u32 	%r51, [%rd22];
	ld.global.u32 	%r52, [%rd5];
	st.local.v2.u32 	[%rd3], {%r51, %r52};
	{ // callseq 5, 0
	.param .b64 param0;
	st.param.b64 	[param0], %rd20;
	.param .b64 param1;
	st.param.b64 	[param1], %rd21;
	.param .b32 retval0;
	call.uni (retval0), 
	vprintf, 
	(
	param0, 
	param1
	);
	ld.param.b32 	%r53, [retval0];
	} // callseq 5
	ld.global.u32 	%r55, [%rd22+4];
	ld.global.u32 	%r56, [%rd5];
	ld.global.u32 	%r57, [%rd6];
	mad.lo.s32 	%r58, %r56, %r55, %r57;
	st.global.u32 	[%rd6], %r58;
	ld.global.u32 	%r59, [%rd22+4];
	ld.global.u32 	%r60, [%rd5];
	st.local.v2.u32 	[%rd3], {%r59, %r60};
	{ // callseq 6, 0
	.param .b64 param0;
	st.param.b64 	[param0], %rd20;
	.param .b64 param1;
	st.param.b64 	[param1], %rd21;
	.param .b32 retval0;
	call.uni (retval0), 
	vprintf, 
	(
	param0, 
	param1
	);
	ld.param.b32 	%r61, [retval0];
	} // callseq 6
	ld.global.u32 	%r63, [%rd22+8];
	ld.global.u32 	%r64, [%rd5];
	ld.global.u32 	%r65, [%rd6];
	mad.lo.s32 	%r66, %r64, %r63, %r65;
	st.global.u32 	[%rd6], %r66;
	ld.global.u32 	%r67, [%rd22+8];
	ld.global.u32 	%r68, [%rd5];
	st.local.v2.u32 	[%rd3], {%r67, %r68};
	{ // callseq 7, 0
	.param .b64 param0;
	st.param.b64 	[param0], %rd20;
	.param .b64 param1;
	st.param.b64 	[param1], %rd21;
	.param .b32 retval0;
	call.uni (retval0), 
	vprintf, 
	(
	param0, 
	param1
	);
	ld.param.b32 	%r69, [retval0];
	} // callseq 7
	ld.global.u32 	%r71, [%rd22+12];
	ld.global.u32 	%r72, [%rd5];
	ld.global.u32 	%r73, [%rd6];
	mad.lo.s32 	%r74, %r72, %r71, %r73;
	st.global.u32 	[%rd6], %r74;
	ld.global.u32 	%r75, [%rd22+12];
	ld.global.u32 	%r76, [%rd5];
	st.local.v2.u32 	[%rd3], {%r75, %r76};
	{ // callseq 8, 0
	.param .b64 param0;
	st.param.b64 	[param0], %rd20;
	.param .b64 param1;
	st.param.b64 	[param1], %rd21;
	.param .b32 retval0;
	call.uni (retval0), 
	vprintf, 
	(
	param0, 
	param1
	);
	ld.param.b32 	%r77, [retval0];
	} // callseq 8
	add.s32 	%r80, %r80, 8;
	add.s64 	%rd22, %rd22, 32;
	setp.ne.s32 	%p1, %r80, 8192;
	@%p1 bra 	$L__BB0_2;
	add.s32 	%r79, %r79, 1;
	setp.ne.s32 	%p2, %r79, 8192;
	@%p2 bra 	$L__BB0_1;
	ret;

}


// ===== COMPILED SASS (sm_100) =====

	.target	sm_100

	.elftype	@"ET_EXEC"


//--------------------- .note.nv.tkinfo           --------------------------
	.section	.note.nv.tkinfo,"",@"SHT_NOTE"
	.sectionflags	@"SHF_NOTE_NV_TKINFO"
	.tkinfo
        /*0018*/ 	.word	0x00000002
        /*0030*/ 	.string	""
        /*0030*/ 	.string	"ptxas"
        /*0030*/ 	.string	"Cuda compilation tools, release 13.0, V13.0.88"
        /*0030*/ 	.string	"Build cuda_13.0.r13.0/compiler.36424714_0"
        /*0030*/ 	.string	"-arch sm_100 -m 64 "



//--------------------- .note.nv.cuinfo           --------------------------
	.section	.note.nv.cuinfo,"",@"SHT_NOTE"
	.sectionflags	@"SHF_NOTE_NV_CUINFO"
        /*0018*/ 	.short	0x0002
        /*001a*/ 	.short	0x0064
        /*001c*/ 	.short	0x0082
	.zero		2


//--------------------- .nv.info                  --------------------------
	.section	.nv.info,"",@"SHT_CUDA_INFO"
	.align	4


	//----- nvinfo : EIATTR_REGCOUNT
	.align		4
        /*0000*/ 	.byte	0x04, 0x2f
        /*0002*/ 	.short	(.L_3 - .L_2)
	.align		4
.L_2:
        /*0004*/ 	.word	index@(_Z10matrix_mulPiS_S_)
        /*0008*/ 	.word	0x00000025


	//----- nvinfo : EIATTR_FRAME_SIZE
	.align		4
.L_3:
        /*000c*/ 	.byte	0x04, 0x11
        /*000e*/ 	.short	(.L_5 - .L_4)
	.align		4
.L_4:
        /*0010*/ 	.word	index@(_Z10matrix_mulPiS_S_)
        /*0014*/ 	.word	0x00000008


	//----- nvinfo : EIATTR_MIN_STACK_SIZE
	.align		4
.L_5:
        /*0018*/ 	.byte	0x04, 0x12
        /*001a*/ 	.short	(.L_7 - .L_6)
	.align		4
.L_6:
        /*001c*/ 	.word	index@(_Z10matrix_mulPiS_S_)
        /*0020*/ 	.word	0x00000008
.L_7:


//--------------------- .nv.compat                --------------------------
	.section	.nv.compat,"",@"SHT_CUDA_COMPAT_INFO"
	.align	4
        /*0000*/ 	.byte	0x02, 0x09, 0x00, 0x00, 0x02, 0x02, 0x01, 0x00, 0x02, 0x05, 0x05, 0x00, 0x03, 0x07, 0x01, 0x01
        /*0010*/ 	.byte	0x02, 0x03, 0x00, 0x00, 0x02, 0x06, 0x01, 0x00, 0x04, 0x0b, 0x08, 0x00, 0x09, 0x00, 0x00, 0x00
        /*0020*/ 	.byte	0x00, 0x00, 0x00, 0x00


//--------------------- .nv.info._Z10matrix_mulPiS_S_ --------------------------
	.section	.nv.info._Z10matrix_mulPiS_S_,"",@"SHT_CUDA_INFO"
	.sectionflags	@""
	.align	4


	//----- nvinfo : EIATTR_CUDA_API_VERSION
	.align		4
        /*0000*/ 	.byte	0x04, 0x37
        /*0002*/ 	.short	(.L_9 - .L_8)
.L_8:
        /*0004*/ 	.word	0x00000082


	//----- nvinfo : EIATTR_KPARAM_INFO
	.align		4
.L_9:
        /*0008*/ 	.byte	0x04, 0x17
        /*000a*/ 	.short	(.L_11 - .L_10)
.L_10:
        /*000c*/ 	.word	0x00000000
        /*0010*/ 	.short	0x0002
        /*0012*/ 	.short	0x0010
        /*0014*/ 	.byte	0x00, 0xf5, 0x21, 0x00


	//----- nvinfo : EIATTR_KPARAM_INFO
	.align		4
.L_11:
        /*0018*/ 	.byte	0x04, 0x17
        /*001a*/ 	.short	(.L_13 - .L_12)
.L_12:
        /*001c*/ 	.word	0x00000000
        /*0020*/ 	.short	0x0001
        /*0022*/ 	.short	0x0008
        /*0024*/ 	.byte	0x00, 0xf5, 0x21, 0x00


	//----- nvinfo : EIATTR_KPARAM_INFO
	.align		4
.L_13:
        /*0028*/ 	.byte	0x04, 0x17
        /*002a*/ 	.short	(.L_15 - .L_14)
.L_14:
        /*002c*/ 	.word	0x00000000
        /*0030*/ 	.short	0x0000
        /*0032*/ 	.short	0x0000
        /*0034*/ 	.byte	0x00, 0xf5, 0x21, 0x00


	//----- nvinfo : EIATTR_SPARSE_MMA_MASK
	.align		4
.L_15:
        /*0038*/ 	.byte	0x03, 0x50
        /*003a*/ 	.short	0x0000


	//----- nvinfo : EIATTR_MAXREG_COUNT
	.align		4
        /*003c*/ 	.byte	0x03, 0x1b
        /*003e*/ 	.short	0x00ff


	//----- nvinfo : EIATTR_EXTERNS
	.align		4
        /*0040*/ 	.byte	0x04, 0x0f
        /*0042*/ 	.short	(.L_17 - .L_16)


	//   ....[0]....
	.align		4
.L_16:
        /*0044*/ 	.word	index@(vprintf)


	//----- nvinfo : EIATTR_MERCURY_ISA_VERSION
	.align		4
.L_17:
        /*0048*/ 	.byte	0x03, 0x5f
        /*004a*/ 	.short	0x0101


	//----- nvinfo : EIATTR_VRC_CTA_INIT_COUNT
	.align		4
        /*004c*/ 	.byte	0x02, 0x4a
	.zero		1
	.zero		1


	//----- nvinfo : EIATTR_SYSCALL_OFFSETS
	.align		4
        /*0050*/ 	.byte	0x04, 0x46
        /*0052*/ 	.short	(.L_19 - .L_18)


	//   ....[0]....
.L_18:
        /*0054*/ 	.word	0x00000110


	//   ....[1]....
        /*0058*/ 	.word	0x000003f0


	//   ....[2]....
        /*005c*/ 	.word	0x00000550


	//   ....[3]....
        /*0060*/ 	.word	0x000006b0


	//   ....[4]....
        /*0064*/ 	.word	0x00000810


	//   ....[5]....
        /*0068*/ 	.word	0x00000970


	//   ....[6]....
        /*006c*/ 	.word	0x00000ad0


	//   ....[7]....
        /*0070*/ 	.word	0x00000c30


	//   ....[8]....
        /*0074*/ 	.word	0x00000d90


	//----- nvinfo : EIATTR_EXIT_INSTR_OFFSETS
	.align		4
.L_19:
        /*0078*/ 	.byte	0x04, 0x1c
        /*007a*/ 	.short	(.L_21 - .L_20)


	//   ....[0]....
.L_20:
        /*007c*/ 	.word	0x00000e10


	//----- nvinfo : EIATTR_CRS_STACK_SIZE
	.align		4
.L_21:
        /*0080*/ 	.byte	0x04, 0x1e
        /*0082*/ 	.short	(.L_23 - .L_22)
.L_22:
        /*0084*/ 	.word	0x00000000


	//----- nvinfo : EIATTR_CBANK_PARAM_SIZE
	.align		4
.L_23:
        /*0088*/ 	.byte	0x03, 0x19
        /*008a*/ 	.short	0x0018


	//----- nvinfo : EIATTR_PARAM_CBANK
	.align		4
        /*008c*/ 	.byte	0x04, 0x0a
        /*008e*/ 	.short	(.L_25 - .L_24)
	.align		4
.L_24:
        /*0090*/ 	.word	index@(.nv.constant0._Z10matrix_mulPiS_S_)
        /*0094*/ 	.short	0x0380
        /*0096*/ 	.short	0x0018


	//----- nvinfo : EIATTR_SW_WAR
	.align		4
.L_25:
        /*0098*/ 	.byte	0x04, 0x36
        /*009a*/ 	.short	(.L_27 - .L_26)
.L_26:
        /*009c*/ 	.word	0x00000008
.L_27:


//--------------------- .nv.callgraph             --------------------------
	.section	.nv.callgraph,"",@"SHT_CUDA_CALLGRAPH"
	.align	4
	.sectionentsize	8
	.align		4
        /*0000*/ 	.word	0x00000000
	.align		4
        /*0004*/ 	.word	0xffffffff
	.align		4
        /*0008*/ 	.word	index@(_Z10matrix_mulPiS_S_)
	.align		4
        /*000c*/ 	.word	index@(vprintf)
	.align		4
        /*0010*/ 	.word	0x00000000
	.align		4
        /*0014*/ 	.word	0xfffffffe
	.align		4
        /*0018*/ 	.word	0x00000000
	.align		4
        /*001c*/ 	.word	0xfffffffd
	.align		4
        /*0020*/ 	.word	0x00000000
	.align		4
        /*0024*/ 	.word	0xfffffffc


//--------------------- .nv.constant4             --------------------------
	.section	.nv.constant4,"a",@progbits
	.align	8
	.align		8
.nv.constant4:
        /*0000*/ 	.dword	vprintf
	.align		8
        /*0008*/ 	.dword	$str
	.align		8
        /*0010*/ 	.dword	$str$1


//--------------------- .text._Z10matrix_mulPiS_S_ --------------------------
	.section	.text._Z10matrix_mulPiS_S_,"ax",@progbits
	.align	128
        .global         _Z10matrix_mulPiS_S_
        .type           _Z10matrix_mulPiS_S_,@function
        .size           _Z10matrix_mulPiS_S_,(.L_x_13 - _Z10matrix_mulPiS_S_)
        .other          _Z10matrix_mulPiS_S_,@"STO_CUDA_ENTRY STV_DEFAULT"
_Z10matrix_mulPiS_S_:
.text._Z10matrix_mulPiS_S_:
[----:B------:R-:W0:Y:S01]  /*0000*/  LDC R1, c[0x0][0x37c] ;  /* 0x0000df00ff017b82 */ /* 0x000e220000000800 */
[----:B------:R-:W1:Y:S01]  /*0010*/  S2R R16, SR_CTAID.X ;  /* 0x0000000000107919 */ /* 0x000e620000002500 */
[----:B------:R-:W2:Y:S01]  /*0020*/  LDCU UR4, c[0x0][0x2f8] ;  /* 0x00005f00ff0477ac */ /* 0x000ea20008000800 */
[----:B0-----:R-:W-:Y:S01]  /*0030*/  VIADD R1, R1, 0xfffffff8 ;  /* 0xfffffff801017836 */ /* 0x001fe20000000000 */
[----:B------:R-:W-:Y:S01]  /*0040*/  MOV R0, 0x0 ;  /* 0x0000000000007802 */ /* 0x000fe20000000f00 */
[----:B------:R-:W1:Y:S01]  /*0050*/  S2R R17, SR_TID.X ;  /* 0x0000000000117919 */ /* 0x000e620000002100 */
[----:B------:R-:W0:Y:S02]  /*0060*/  LDCU UR5, c[0x0][0x2fc] ;  /* 0x00005f80ff0577ac */ /* 0x000e240008000800 */
[----:B------:R3:W4:Y:S01]  /*0070*/  LDC.64 R2, c[0x4][R0] ;  /* 0x0100000000027b82 */ /* 0x0007220000000a00 */
[----:B------:R-:W5:Y:S01]  /*0080*/  LDCU.64 UR6, c[0x4][0x8] ;  /* 0x01000100ff0677ac */ /* 0x000f620008000a00 */
[----:B--2---:R-:W-:-:S05]  /*0090*/  IADD3 R28, P0, PT, R1, UR4, RZ ;  /* 0x00000004011c7c10 */ /* 0x004fca000ff1e0ff */
[----:B0-----:R-:W-:Y:S02]  /*00a0*/  IMAD.X R27, RZ, RZ, UR5, P0 ;  /* 0x00000005ff1b7e24 */ /* 0x001fe400080e06ff */
[----:B------:R-:W-:Y:S02]  /*00b0*/  IMAD.MOV.U32 R6, RZ, RZ, R28 ;  /* 0x000000ffff067224 */ /* 0x000fe400078e001c */
[----:B-----5:R-:W-:Y:S02]  /*00c0*/  IMAD.U32 R4, RZ, RZ, UR6 ;  /* 0x00000006ff047e24 */ /* 0x020fe4000f8e00ff */
[----:B------:R-:W-:Y:S02]  /*00d0*/  IMAD.U32 R5, RZ, RZ, UR7 ;  /* 0x00000007ff057e24 */ /* 0x000fe4000f8e00ff */
[----:B------:R-:W-:Y:S01]  /*00e0*/  IMAD.MOV.U32 R7, RZ, RZ, R27 ;  /* 0x000000ffff077224 */ /* 0x000fe200078e001b */
[----:B-1----:R3:W-:Y:S06]  /*00f0*/  STL.64 [R1], R16 ;  /* 0x0000001001007387 */ /* 0x0027ec0000100a00 */
[----:B------:R-:W-:-:S07]  /*0100*/  LEPC R20, `(.L_x_0) ;  /* 0x000000001014794e */ /* 0x000fce0000000000 */
[----:B---34-:R-:W-:Y:S05]  /*0110*/  CALL.ABS.NOINC R2 ;  /* 0x0000000002007343 */ /* 0x018fea0003c00000 */
.L_x_0:
[----:B------:R-:W0:Y:S01]  /*0120*/  LDC.64 R2, c[0x0][0x380] ;  /* 0x0000e000ff027b82 */ /* 0x000e220000000a00 */
[----:B------:R-:W-:Y:S02]  /*0130*/  IMAD R33, R16, 0x100, R17 ;  /* 0x0000010010217824 */ /* 0x000fe400078e0211 */
[----:B------:R-:W-:Y:S02]  /*0140*/  IMAD.MOV.U32 R30, RZ, RZ, RZ ;  /* 0x000000ffff1e7224 */ /* 0x000fe400078e00ff */
[----:B------:R-:W-:-:S03]  /*0150*/  IMAD.SHL.U32 R33, R33, 0x2000, RZ ;  /* 0x0000200021217824 */ /* 0x000fc600078e00ff */
[----:B------:R-:W1:Y:S01]  /*0160*/  LDC.64 R24, c[0x0][0x358] ;  /* 0x0000d600ff187b82 */ /* 0x000e620000000a00 */
[----:B0-----:R-:W-:-:S03]  /*0170*/  IMAD.WIDE.U32 R2, R33, 0x4, R2 ;  /* 0x0000000421027825 */ /* 0x001fc600078e0002 */
[----:B------:R-:W-:-:S05]  /*0180*/  IADD3 R31, P0, PT, R2, 0x10, RZ ;  /* 0x00000010021f7810 */ /* 0x000fca0007f1e0ff */
[----:B-1----:R-:W-:-:S08]  /*0190*/  IMAD.X R29, RZ, RZ, R3, P0 ;  /* 0x000000ffff1d7224 */ /* 0x002fd000000e0603 */
.L_x_11:
[----:B------:R-:W0:Y:S01]  /*01a0*/  LDC.64 R18, c[0x0][0x388] ;  /* 0x0000e200ff127b82 */ /* 0x000e220000000a00 */
[----:B------:R-:W-:Y:S01]  /*01b0*/  IMAD.IADD R3, R33, 0x1, R30 ;  /* 0x0000000121037824 */ /* 0x000fe200078e021e */
[----:B------:R-:W-:Y:S01]  /*01c0*/  BSSY.RECONVERGENT B6, `(.L_x_1) ;  /* 0x00000c2000067945 */ /* 0x000fe20003800200 */
[----:B------:R-:W-:Y:S02]  /*01d0*/  VIADD R30, R30, 0x1 ;  /* 0x000000011e1e7836 */ /* 0x000fe40000000000 */
[----:B------:R-:W-:Y:S02]  /*01e0*/  IMAD.MOV.U32 R26, RZ, RZ, RZ ;  /* 0x000000ffff1a7224 */ /* 0x000fe400078e00ff */
[----:B------:R-:W-:Y:S01]  /*01f0*/  IMAD.MOV.U32 R22, RZ, RZ, R31 ;  /* 0x000000ffff167224 */ /* 0x000fe200078e001f */
[----:B------:R-:W1:Y:S01]  /*0200*/  LDC.64 R16, c[0x0][0x390] ;  /* 0x0000e400ff107b82 */ /* 0x000e620000000a00 */
[----:B------:R-:W-:Y:S01]  /*0210*/  ISETP.NE.AND P0, PT, R30, 0x2000, PT ;  /* 0x000020001e00780c */ /* 0x000fe20003f05270 */
[----:B------:R-:W-:-:S03]  /*0220*/  IMAD.MOV.U32 R23, RZ, RZ, R29 ;  /* 0x000000ffff177224 */ /* 0x000fc600078e001d */
[----:B------:R-:W-:Y:S01]  /*0230*/  P2R R34, PR, RZ, 0x1 ;  /* 0x00000001ff227803 */ /* 0x000fe20000000000 */
[----:B0-----:R-:W-:-:S04]  /*0240*/  IMAD.WIDE.U32 R18, R3, 0x4, R18 ;  /* 0x0000000403127825 */ /* 0x001fc800078e0012 */
[----:B-1----:R-:W-:-:S07]  /*0250*/  IMAD.WIDE.U32 R16, R3, 0x4, R16 ;  /* 0x0000000403107825 */ /* 0x002fce00078e0010 */
.L_x_10:
[C---:B------:R-:W-:Y:S02]  /*0260*/  R2UR UR4, R24.reuse ;  /* 0x00000000180472ca */ /* 0x040fe400000e0000 */
[C---:B------:R-:W-:Y:S02]  /*0270*/  R2UR UR5, R25.reuse ;  /* 0x00000000190572ca */ /* 0x040fe400000e0000 */
[C---:B------:R-:W-:Y:S02]  /*0280*/  R2UR UR6, R24.reuse ;  /* 0x00000000180672ca */ /* 0x040fe400000e0000 */
[C---:B------:R-:W-:Y:S02]  /*0290*/  R2UR UR7, R25.reuse ;  /* 0x00000000190772ca */ /* 0x040fe400000e0000 */
[----:B------:R-:W-:Y:S02]  /*02a0*/  R2UR UR8, R24 ;  /* 0x00000000180872ca */ /* 0x000fe400000e0000 */
[----:B------:R-:W-:-:S05]  /*02b0*/  R2UR UR9, R25 ;  /* 0x00000000190972ca */ /* 0x000fca00000e0000 */
[----:B------:R-:W2:Y:S04]  /*02c0*/  LDG.E R3, desc[UR4][R22.64+-0x10] ;  /* 0xfffff00416037981 */ /* 0x000ea8000c1e1900 */
[----:B------:R-:W2:Y:S04]  /*02d0*/  LDG.E R0, desc[UR6][R18.64] ;  /* 0x0000000612007981 */ /* 0x000ea8000c1e1900 */
[----:B------:R-:W2:Y:S02]  /*02e0*/  LDG.E R2, desc[UR8][R16.64] ;  /* 0x0000000810027981 */ /* 0x000ea4000c1e1900 */
[----:B--2---:R-:W-:-:S05]  /*02f0*/  IMAD R3, R3, R0, R2 ;  /* 0x0000000003037224 */ /* 0x004fca00078e0202 */
[----:B------:R0:W-:Y:S01]  /*0300*/  STG.E desc[UR4][R16.64], R3 ;  /* 0x0000000310007986 */ /* 0x0001e2000c101904 */
[----:B------:R-:W-:Y:S01]  /*0310*/  MOV R2, 0x0 ;  /* 0x0000000000027802 */ /* 0x000fe20000000f00 */
[----:B------:R-:W1:Y:S02]  /*0320*/  LDCU.64 UR4, c[0x4][0x10] ;  /* 0x01000200ff0477ac */ /* 0x000e640008000a00 */
[----:B------:R-:W2:Y:S04]  /*0330*/  LDG.E R10, desc[UR6][R22.64+-0x10] ;  /* 0xfffff006160a7981 */ /* 0x000ea8000c1e1900 */
[----:B------:R-:W2:Y:S01]  /*0340*/  LDG.E R11, desc[UR8][R18.64] ;  /* 0x00000008120b7981 */ /* 0x000ea2000c1e1900 */
[----:B------:R0:W3:Y:S01]  /*0350*/  LDC.64 R8, c[0x4][R2] ;  /* 0x0100000002087b82 */ /* 0x0000e20000000a00 */
[----:B------:R-:W-:-:S02]  /*0360*/  VIADD R26, R26, 0x8 ;  /* 0x000000081a1a7836 */ /* 0x000fc40000000000 */
[----:B------:R-:W-:Y:S02]  /*0370*/  IMAD.MOV.U32 R6, RZ, RZ, R28 ;  /* 0x000000ffff067224 */ /* 0x000fe400078e001c */
[----:B------:R-:W-:Y:S01]  /*0380*/  IMAD.MOV.U32 R7, RZ, RZ, R27 ;  /* 0x000000ffff077224 */ /* 0x000fe200078e001b */
[----:B------:R-:W-:-:S04]  /*0390*/  ISETP.NE.AND P0, PT, R26, 0x2000, PT ;  /* 0x000020001a00780c */ /* 0x000fc80003f05270 */
[----:B------:R-:W-:Y:S01]  /*03a0*/  P2R R32, PR, RZ, 0x1 ;  /* 0x00000001ff207803 */ /* 0x000fe20000000000 */
[----:B-1----:R-:W-:Y:S02]  /*03b0*/  IMAD.U32 R4, RZ, RZ, UR4 ;  /* 0x00000004ff047e24 */ /* 0x002fe4000f8e00ff */
[----:B------:R-:W-:Y:S01]  /*03c0*/  IMAD.U32 R5, RZ, RZ, UR5 ;  /* 0x00000005ff057e24 */ /* 0x000fe2000f8e00ff */
[----:B--23--:R0:W-:Y:S06]  /*03d0*/  STL.64 [R1], R10 ;  /* 0x0000000a01007387 */ /* 0x00c1ec0000100a00 */
[----:B------:R-:W-:-:S07]  /*03e0*/  LEPC R20, `(.L_x_2) ;  /* 0x000000001014794e */ /* 0x000fce0000000000 */
[----:B0-----:R-:W-:Y:S05]  /*03f0*/  CALL.ABS.NOINC R8 ;  /* 0x0000000008007343 */ /* 0x001fea0003c00000 */
.L_x_2:
        /* <DEDUP_REMOVED lines=11> */
[----:B------:R0:W1:Y:S01]  /*04b0*/  LDC.64 R8, c[0x4][R2] ;  /* 0x0100000002087b82 */ /* 0x0000620000000a00 */
[----:B------:R-:W2:Y:S02]  /*04c0*/  LDCU.64 UR4, c[0x4][0x10] ;  /* 0x01000200ff0477ac */ /* 0x000ea40008000a00 */
[----:B------:R-:W3:Y:S04]  /*04d0*/  LDG.E R10, desc[UR6][R22.64+-0xc] ;  /* 0xfffff406160a7981 */ /* 0x000ee8000c1e1900 */
[----:B------:R-:W3:Y:S01]  /*04e0*/  LDG.E R11, desc[UR8][R18.64] ;  /* 0x00000008120b7981 */ /* 0x000ee2000c1e1900 */
[----:B------:R-:W-:Y:S02]  /*04f0*/  IMAD.MOV.U32 R6, RZ, RZ, R28 ;  /* 0x000000ffff067224 */ /* 0x000fe400078e001c */
[----:B------:R-:W-:-:S02]  /*0500*/  IMAD.MOV.U32 R7, RZ, RZ, R27 ;  /* 0x000000ffff077224 */ /* 0x000fc400078e001b */
[----:B--2---:R-:W-:Y:S02]  /*0510*/  IMAD.U32 R4, RZ, RZ, UR4 ;  /* 0x00000004ff047e24 */ /* 0x004fe4000f8e00ff */
[----:B------:R-:W-:Y:S01]  /*0520*/  IMAD.U32 R5, RZ, RZ, UR5 ;  /* 0x00000005ff057e24 */ /* 0x000fe2000f8e00ff */
[----:B-1-3--:R0:W-:Y:S06]  /*0530*/  STL.64 [R1], R10 ;  /* 0x0000000a01007387 */ /* 0x00a1ec0000100a00 */
[----:B------:R-:W-:-:S07]  /*0540*/  LEPC R20, `(.L_x_3) ;  /* 0x000000001014794e */ /* 0x000fce0000000000 */
[----:B0-----:R-:W-:Y:S05]  /*0550*/  CALL.ABS.NOINC R8 ;  /* 0x0000000008007343 */ /* 0x001fea0003c00000 */
.L_x_3:
        /* <DEDUP_REMOVED lines=22> */
.L_x_4:
        /* <DEDUP_REMOVED lines=22> */
.L_x_5:
        /* <DEDUP_REMOVED lines=22> */
.L_x_6:
        /* <DEDUP_REMOVED lines=22> */
.L_x_7:
        /* <DEDUP_REMOVED lines=22> */
.L_x_8:
        /* <DEDUP_REMOVED lines=11> */
[----:B------:R-:W1:Y:S01]  /*0cf0*/  LDC.64 R2, c[0x4][R2] ;  /* 0x0100000002027b82 */ /* 0x000e620000000a00 */
        /* <DEDUP_REMOVED lines=10> */
.L_x_9:
[----:B------:R-:W-:Y:S02]  /*0da0*/  ISETP.NE.AND P6, PT, R32, RZ, PT ;  /* 0x000000ff2000720c */ /* 0x000fe40003fc5270 */
[----:B------:R-:W-:-:S05]  /*0db0*/  IADD3 R22, P0, PT, R22, 0x20, RZ ;  /* 0x0000002016167810 */ /* 0x000fca0007f1e0ff */
[----:B------:R-:W-:-:S06]  /*0dc0*/  IMAD.X R23, RZ, RZ, R23, P0 ;  /* 0x000000ffff177224 */ /* 0x000fcc00000e0617 */
[----:B------:R-:W-:Y:S05]  /*0dd0*/  @P6 BRA `(.L_x_10) ;  /* 0xfffffff400206947 */ /* 0x000fea000383ffff */
[----:B------:R-:W-:Y:S05]  /*0de0*/  BSYNC.RECONVERGENT B6 ;  /* 0x0000000000067941 */ /* 0x000fea0003800200 */
.L_x_1:
[----:B------:R-:W-:-:S13]  /*0df0*/  ISETP.NE.AND P6, PT, R34, RZ, PT ;  /* 0x000000ff2200720c */ /* 0x000fda0003fc5270 */
[----:B------:R-:W-:Y:S05]  /*0e00*/  @P6 BRA `(.L_x_11) ;  /* 0xfffffff000e46947 */ /* 0x000fea000383ffff */
[----:B------:R-:W-:Y:S05]  /*0e10*/  EXIT ;  /* 0x000000000000794d */ /* 0x000fea0003800000 */
.L_x_12:
[----:B------:R-:W-:-:S00]  /*0e20*/  BRA `(.L_x_12) ;  /* 0xfffffffc00fc7947 */ /* 0x000fc0000383ffff */
[----:B------:R-:W-:-:S00]  /*0e30*/  NOP ;  /* 0x0000000000007918 */ /* 0x000fc00000000000 */
        /* <DEDUP_REMOVED lines=12> */
.L_x_13:


//--------------------- .nv.global.init           --------------------------
	.section	.nv.global.init,"aw",@progbits
.nv.global.init:
	.type		$str$1,@object
	.size		$str$1,($str - $str$1)
$str$1:
        /*0000*/ 	.byte	0x73, 0x75, 0x6d, 0x20, 0x2b, 0x3d, 0x20, 0x25, 0x64, 0x20, 0x2b, 0x20, 0x25, 0x64, 0x0a, 0x00
	.type		$str,@object
	.size		$str,(.L_0 - $str)
$str:
        /*0010*/ 	.byte	0x62, 0x69, 0x64, 0x3a, 0x20, 0x25, 0x64, 0x2c, 0x20, 0x74, 0x69, 0x64, 0x3a, 0x20, 0x25, 0x64
        /*0020*/ 	.byte	0x0a, 0x00
.L_0:


//--------------------- .nv.shared.reserved.0     --------------------------
	.section	.nv.shared.reserved.0,"aw",@nobits
	.weak		__nv_reservedSMEM_offset_0_alias
	.size		__nv_reservedSMEM_offset_0_alias, 0, 64
	.other		__nv_reservedSMEM_offset_0_alias,@"STO_CUDA_RESERVED_SHARED STV_DEFAULT"
__nv_reservedSMEM_offset_0_alias:
	.zero		0
	.zero		64


//--------------------- .nv.constant0._Z10matrix_mulPiS_S_ --------------------------
	.section	.nv.constant0._Z10matrix_mulPiS_S_,"a",@progbits
	.sectionflags	@""
	.align	4
.nv.constant0._Z10matrix_mulPiS_S_:
	.zero		920


//--------------------- SYMBOLS --------------------------

	.type		.nv.reservedSmem.offset0,@object
	.size		.nv.reservedSmem.offset0,0x4
	.type		vprintf,@function
